	.headerflags	@"EF_CUDA_TEXMODE_UNIFIED EF_CUDA_64BIT_ADDRESS EF_CUDA_ACCELERATORS EF_CUDA_SM90 EF_CUDA_VIRTUAL_SM(EF_CUDA_SM90)"
	.elftype	@"ET_EXEC"


//--------------------- .nv.info                  --------------------------
	.section	.nv.info,"",@"SHT_CUDA_INFO"
	.align	4


	//----- nvinfo : EIATTR_REGCOUNT
	.align		4
        /*0000*/ 	.byte	0x04, 0x2f
        /*0002*/ 	.short	(.L_1 - .L_0)
	.align		4
.L_0:
        /*0004*/ 	.word	index@(triton_poi_fused_clone_13)
        /*0008*/ 	.word	0x0000000e


	//----- nvinfo : EIATTR_MIN_STACK_SIZE
	.align		4
.L_1:
        /*000c*/ 	.byte	0x04, 0x12
        /*000e*/ 	.short	(.L_3 - .L_2)
	.align		4
.L_2:
        /*0010*/ 	.word	index@(triton_poi_fused_clone_13)
        /*0014*/ 	.word	0x00000000


	//----- nvinfo : EIATTR_FRAME_SIZE
	.align		4
.L_3:
        /*0018*/ 	.byte	0x04, 0x11
        /*001a*/ 	.short	(.L_5 - .L_4)
	.align		4
.L_4:
        /*001c*/ 	.word	index@(triton_poi_fused_clone_13)
        /*0020*/ 	.word	0x00000000


	//----- nvinfo : EIATTR_MIN_STACK_SIZE
	.align		4
.L_5:
        /*0024*/ 	.byte	0x04, 0x12
        /*0026*/ 	.short	(.L_7 - .L_6)
	.align		4
.L_6:
        /*0028*/ 	.word	index@(triton_poi_fused_clone_13)
        /*002c*/ 	.word	0x00000000
.L_7:


//--------------------- .nv.info.triton_poi_fused_clone_13 --------------------------
	.section	.nv.info.triton_poi_fused_clone_13,"",@"SHT_CUDA_INFO"
	.sectionflags	@""
	.align	4


	//----- nvinfo : EIATTR_CUDA_API_VERSION
	.align		4
        /*0000*/ 	.byte	0x04, 0x37
        /*0002*/ 	.short	(.L_9 - .L_8)
.L_8:
        /*0004*/ 	.word	0x0000007c


	//----- nvinfo : EIATTR_KPARAM_INFO
	.align		4
.L_9:
        /*0008*/ 	.byte	0x04, 0x17
        /*000a*/ 	.short	(.L_11 - .L_10)
.L_10:
        /*000c*/ 	.word	0x00000000
        /*0010*/ 	.short	0x0002
        /*0012*/ 	.short	0x0010
        /*0014*/ 	.byte	0x00, 0xf0, 0x11, 0x00


	//----- nvinfo : EIATTR_KPARAM_INFO
	.align		4
.L_11:
        /*0018*/ 	.byte	0x04, 0x17
        /*001a*/ 	.short	(.L_13 - .L_12)
.L_12:
        /*001c*/ 	.word	0x00000000
        /*0020*/ 	.short	0x0001
        /*0022*/ 	.short	0x0008
        /*0024*/ 	.byte	0x00, 0xf4, 0x21, 0x00


	//----- nvinfo : EIATTR_KPARAM_INFO
	.align		4
.L_13:
        /*0028*/ 	.byte	0x04, 0x17
        /*002a*/ 	.short	(.L_15 - .L_14)
.L_14:
        /*002c*/ 	.word	0x00000000
        /*0030*/ 	.short	0x0000
        /*0032*/ 	.short	0x0000
        /*0034*/ 	.byte	0x00, 0xf4, 0x21, 0x00


	//----- nvinfo : EIATTR_SPARSE_MMA_MASK
	.align		4
.L_15:
        /*0038*/ 	.byte	0x03, 0x50
        /*003a*/ 	.short	0x0000


	//----- nvinfo : EIATTR_MAXREG_COUNT
	.align		4
        /*003c*/ 	.byte	0x03, 0x1b
        /*003e*/ 	.short	0x00ff


	//----- nvinfo : EIATTR_EXIT_INSTR_OFFSETS
	.align		4
        /*0040*/ 	.byte	0x04, 0x1c
        /*0042*/ 	.short	(.L_17 - .L_16)


	//   ....[0]....
.L_16:
        /*0044*/ 	.word	0x000002f0


	//   ....[1]....
        /*0048*/ 	.word	0x00000310


	//----- nvinfo : EIATTR_REQNTID
	.align		4
.L_17:
        /*004c*/ 	.byte	0x04, 0x10
        /*004e*/ 	.short	(.L_19 - .L_18)
.L_18:
        /*0050*/ 	.word	0x00000080
        /*0054*/ 	.word	0x00000001
        /*0058*/ 	.word	0x00000001


	//----- nvinfo : EIATTR_CRS_STACK_SIZE
	.align		4
.L_19:
        /*005c*/ 	.byte	0x04, 0x1e
        /*005e*/ 	.short	(.L_21 - .L_20)
.L_20:
        /*0060*/ 	.word	0x00000000


	//----- nvinfo : EIATTR_CBANK_PARAM_SIZE
	.align		4
.L_21:
        /*0064*/ 	.byte	0x03, 0x19
        /*0066*/ 	.short	0x0014


	//----- nvinfo : EIATTR_PARAM_CBANK
	.align		4
        /*0068*/ 	.byte	0x04, 0x0a
        /*006a*/ 	.short	(.L_23 - .L_22)
	.align		4
.L_22:
        /*006c*/ 	.word	index@(.nv.constant0.triton_poi_fused_clone_13)
        /*0070*/ 	.short	0x0210
        /*0072*/ 	.short	0x0014


	//----- nvinfo : EIATTR_SW_WAR
	.align		4
.L_23:
        /*0074*/ 	.byte	0x04, 0x36
        /*0076*/ 	.short	(.L_25 - .L_24)
.L_24:
        /*0078*/ 	.word	0x00000008
.L_25:


//--------------------- .nv.callgraph             --------------------------
	.section	.nv.callgraph,"",@"SHT_CUDA_CALLGRAPH"
	.align	4
	.sectionentsize	8
	.align		4
        /*0000*/ 	.word	0x00000000
	.align		4
        /*0004*/ 	.word	0xffffffff
	.align		4
        /*0008*/ 	.word	0x00000000
	.align		4
        /*000c*/ 	.word	0xfffffffe
	.align		4
        /*0010*/ 	.word	0x00000000
	.align		4
        /*0014*/ 	.word	0xfffffffd
	.align		4
        /*0018*/ 	.word	0x00000000
	.align		4
        /*001c*/ 	.word	0xfffffffc


//--------------------- .text.triton_poi_fused_clone_13 --------------------------
	.section	.text.triton_poi_fused_clone_13,"ax",@progbits
	.align	128
        .global         triton_poi_fused_clone_13
        .type           triton_poi_fused_clone_13,@function
        .size           triton_poi_fused_clone_13,(.L_x_3 - triton_poi_fused_clone_13)
        .other          triton_poi_fused_clone_13,@"STO_CUDA_ENTRY STV_DEFAULT"
triton_poi_fused_clone_13:
.text.triton_poi_fused_clone_13:
[----:B------:R-:W0:Y:S02]  /*0000*/  LDC R1, c[0x0][0x28] ;  /* 0x00000a00ff017b82 */ /* 0x000e240000000800 */
[----:B------:R-:W1:Y:S01]  /*0010*/  S2R R7, SR_TID.X ;  /* 0x0000000000077919 */ /* 0x000e620000002100 */
[----:B------:R-:W-:Y:S01]  /*0020*/  ULDC.64 UR4, c[0x0][0x208] ;  /* 0x0000820000047ab9 */ /* 0x000fe20000000a00 */
[----:B------:R-:W-:Y:S01]  /*0030*/  BSSY B0, `(.L_x_0) ;  /* 0x000002b000007945 */ /* 0x000fe20003800000 */
[----:B------:R-:W2:Y:S01]  /*0040*/  S2R R8, SR_CTAID.X ;  /* 0x0000000000087919 */ /* 0x000ea20000002500 */
[----:B-1----:R-:W-:-:S05]  /*0050*/  LOP3.LUT R7, R7, 0x7f, RZ, 0xc0, !PT ;  /* 0x0000007f07077812 */ /* 0x002fca00078ec0ff */
[----:B--2---:R-:W-:Y:S01]  /*0060*/  IMAD R7, R8, 0x80, R7 ;  /* 0x0000008008077824 */ /* 0x004fe200078e0207 */
[----:B------:R-:W-:-:S04]  /*0070*/  SHF.R.S32.HI R8, RZ, 0x18, R8 ;  /* 0x00000018ff087819 */ /* 0x000fc80000011408 */
[----:B------:R-:W-:Y:S02]  /*0080*/  SHF.R.S32.HI R0, RZ, 0x1f, R7 ;  /* 0x0000001fff007819 */ /* 0x000fe40000011407 */
[----:B------:R-:W-:Y:S02]  /*0090*/  SGXT R8, R8, 0x1 ;  /* 0x000000010808781a */ /* 0x000fe40000000200 */
[-C--:B------:R-:W-:Y:S02]  /*00a0*/  LEA.HI R0, R0, R7.reuse, RZ, 0x2 ;  /* 0x0000000700007211 */ /* 0x080fe400078f10ff */
[----:B------:R-:W-:Y:S02]  /*00b0*/  LEA.HI R8, R8, R7, RZ, 0x6 ;  /* 0x0000000708087211 */ /* 0x000fe400078f30ff */
[--C-:B------:R-:W-:Y:S02]  /*00c0*/  SHF.R.S32.HI R2, RZ, 0x2, R0.reuse ;  /* 0x00000002ff027819 */ /* 0x100fe40000011400 */
[----:B------:R-:W-:-:S02]  /*00d0*/  SHF.R.S32.HI R3, RZ, 0x1f, R0 ;  /* 0x0000001fff037819 */ /* 0x000fc40000011400 */
[----:B------:R-:W-:Y:S02]  /*00e0*/  LOP3.LUT R0, R0, 0xfffffffc, RZ, 0xc0, !PT ;  /* 0xfffffffc00007812 */ /* 0x000fe400078ec0ff */
[----:B------:R-:W-:Y:S02]  /*00f0*/  LEA.HI R3, R3, R2, RZ, 0x4 ;  /* 0x0000000203037211 */ /* 0x000fe400078f20ff */
[C---:B------:R-:W-:Y:S01]  /*0100*/  ISETP.GE.AND P0, PT, R7.reuse, 0x100, PT ;  /* 0x000001000700780c */ /* 0x040fe20003f06270 */
[----:B------:R-:W-:Y:S01]  /*0110*/  IMAD.IADD R0, R7, 0x1, -R0 ;  /* 0x0000000107007824 */ /* 0x000fe200078e0a00 */
[----:B------:R-:W-:-:S05]  /*0120*/  LOP3.LUT R3, R3, 0xfff0, RZ, 0xc0, !PT ;  /* 0x0000fff003037812 */ /* 0x000fca00078ec0ff */
[----:B------:R-:W-:-:S05]  /*0130*/  IMAD.IADD R6, R2, 0x1, -R3 ;  /* 0x0000000102067824 */ /* 0x000fca00078e0a03 */
[----:B------:R-:W-:-:S04]  /*0140*/  PRMT R2, R6, 0x8880, RZ ;  /* 0x0000888006027816 */ /* 0x000fc800000000ff */
[----:B------:R-:W-:-:S04]  /*0150*/  PRMT R2, R2, 0x7710, RZ ;  /* 0x0000771002027816 */ /* 0x000fc800000000ff */
[----:B------:R-:W-:-:S04]  /*0160*/  SHF.R.U32.HI R2, RZ, 0xd, R2 ;  /* 0x0000000dff027819 */ /* 0x000fc80000011602 */
[----:B------:R-:W-:-:S05]  /*0170*/  LOP3.LUT R3, R2, 0x3, RZ, 0xc0, !PT ;  /* 0x0000000302037812 */ /* 0x000fca00078ec0ff */
[----:B------:R-:W-:Y:S02]  /*0180*/  IMAD.IADD R4, R6, 0x1, R3 ;  /* 0x0000000106047824 */ /* 0x000fe400078e0203 */
[----:B------:R-:W1:Y:S03]  /*0190*/  LDC.64 R2, c[0x0][0x210] ;  /* 0x00008400ff027b82 */ /* 0x000e660000000a00 */
[C---:B------:R-:W-:Y:S02]  /*01a0*/  LOP3.LUT R9, R4.reuse, 0xfc, RZ, 0xc0, !PT ;  /* 0x000000fc04097812 */ /* 0x040fe400078ec0ff */
[----:B------:R-:W-:-:S03]  /*01b0*/  PRMT R10, R4, 0x8880, RZ ;  /* 0x00008880040a7816 */ /* 0x000fc600000000ff */
[----:B------:R-:W-:Y:S01]  /*01c0*/  IMAD.MOV R9, RZ, RZ, -R9 ;  /* 0x000000ffff097224 */ /* 0x000fe200078e0a09 */
[----:B------:R-:W2:Y:S01]  /*01d0*/  LDC.64 R4, c[0x0][0x218] ;  /* 0x00008600ff047b82 */ /* 0x000ea20000000a00 */
[----:B------:R-:W-:-:S03]  /*01e0*/  SHF.R.S32.HI R10, RZ, 0x2, R10 ;  /* 0x00000002ff0a7819 */ /* 0x000fc6000001140a */
[----:B------:R-:W-:Y:S02]  /*01f0*/  PRMT R11, R9, 0x7710, RZ ;  /* 0x00007710090b7816 */ /* 0x000fe400000000ff */
[----:B------:R-:W-:Y:S02]  /*0200*/  SHF.R.S32.HI R9, RZ, 0x6, R8 ;  /* 0x00000006ff097819 */ /* 0x000fe40000011408 */
[----:B------:R-:W-:Y:S01]  /*0210*/  PRMT R10, R10, 0x9910, RZ ;  /* 0x000099100a0a7816 */ /* 0x000fe200000000ff */
[----:B------:R-:W-:Y:S02]  /*0220*/  IMAD.IADD R6, R6, 0x1, R11 ;  /* 0x0000000106067824 */ /* 0x000fe400078e020b */
[----:B------:R-:W-:Y:S02]  /*0230*/  IMAD R0, R9, 0x4, R0 ;  /* 0x0000000409007824 */ /* 0x000fe400078e0200 */
[----:B------:R-:W-:Y:S01]  /*0240*/  IMAD.MOV.U32 R9, RZ, RZ, R10 ;  /* 0x000000ffff097224 */ /* 0x000fe200078e000a */
[----:B------:R-:W-:-:S03]  /*0250*/  PRMT R6, R6, 0x8880, RZ ;  /* 0x0000888006067816 */ /* 0x000fc600000000ff */
[----:B------:R-:W-:Y:S02]  /*0260*/  IMAD R0, R9, 0x10, R0 ;  /* 0x0000001009007824 */ /* 0x000fe400078e0200 */
[----:B------:R-:W-:-:S04]  /*0270*/  IMAD.MOV.U32 R9, RZ, RZ, R6 ;  /* 0x000000ffff097224 */ /* 0x000fc800078e0006 */
[----:B------:R-:W-:Y:S02]  /*0280*/  IMAD R9, R9, 0x40, R0 ;  /* 0x0000004009097824 */ /* 0x000fe400078e0200 */
[----:B--2---:R-:W-:-:S04]  /*0290*/  IMAD.WIDE R4, R7, 0x4, R4 ;  /* 0x0000000407047825 */ /* 0x004fc800078e0204 */
[----:B-1----:R-:W-:-:S04]  /*02a0*/  IMAD.WIDE R2, R9, 0x4, R2 ;  /* 0x0000000409027825 */ /* 0x002fc800078e0202 */
[----:B------:R-:W-:Y:S01]  /*02b0*/  IMAD.MOV.U32 R7, RZ, RZ, RZ ;  /* 0x000000ffff077224 */ /* 0x000fe200078e00ff */
[----:B------:R-:W-:Y:S06]  /*02c0*/  @P0 BRA `(.L_x_1) ;  /* 0x0000000000040947 */ /* 0x000fec0003800000 */
[----:B------:R1:W5:Y:S02]  /*02d0*/  LDG.E R7, desc[UR4][R2.64] ;  /* 0x0000000402077981 */ /* 0x000364000c1e1900 */
.L_x_1:
[----:B------:R-:W-:Y:S05]  /*02e0*/  BSYNC B0 ;  /* 0x0000000000007941 */ /* 0x000fea0003800000 */
.L_x_0:
[----:B------:R-:W-:Y:S05]  /*02f0*/  @P0 EXIT ;  /* 0x000000000000094d */ /* 0x000fea0003800000 */
[----:B-----5:R-:W-:Y:S01]  /*0300*/  STG.E desc[UR4][R4.64], R7 ;  /* 0x0000000704007986 */ /* 0x020fe2000c101904 */
[----:B------:R-:W-:Y:S05]  /*0310*/  EXIT ;  /* 0x000000000000794d */ /* 0x000fea0003800000 */
.L_x_2:
[----:B------:R-:W-:-:S00]  /*0320*/  BRA `(.L_x_2) ;  /* 0xfffffffc00fc7947 */ /* 0x000fc0000383ffff */
[----:B------:R-:W-:-:S00]  /*0330*/  NOP ;  /* 0x0000000000007918 */ /* 0x000fc00000000000 */
        /* <DEDUP_REMOVED lines=12> */
.L_x_3:


//--------------------- .nv.constant0.triton_poi_fused_clone_13 --------------------------
	.section	.nv.constant0.triton_poi_fused_clone_13,"a",@progbits
	.sectionflags	@""
	.align	4
.nv.constant0.triton_poi_fused_clone_13:
	.zero		548
